	.headerflags	@"EF_CUDA_TEXMODE_UNIFIED EF_CUDA_64BIT_ADDRESS EF_CUDA_ACCELERATORS EF_CUDA_SM90 EF_CUDA_VIRTUAL_SM(EF_CUDA_SM90)"
	.elftype	@"ET_EXEC"


//--------------------- .nv.info                  --------------------------
	.section	.nv.info,"",@"SHT_CUDA_INFO"
	.align	4


	//----- nvinfo : EIATTR_REGCOUNT
	.align		4
        /*0000*/ 	.byte	0x04, 0x2f
        /*0002*/ 	.short	(.L_1 - .L_0)
	.align		4
.L_0:
        /*0004*/ 	.word	index@(triton_poi_fused_cat_7)
        /*0008*/ 	.word	0x0000001e


	//----- nvinfo : EIATTR_MIN_STACK_SIZE
	.align		4
.L_1:
        /*000c*/ 	.byte	0x04, 0x12
        /*000e*/ 	.short	(.L_3 - .L_2)
	.align		4
.L_2:
        /*0010*/ 	.word	index@(triton_poi_fused_cat_7)
        /*0014*/ 	.word	0x00000000


	//----- nvinfo : EIATTR_FRAME_SIZE
	.align		4
.L_3:
        /*0018*/ 	.byte	0x04, 0x11
        /*001a*/ 	.short	(.L_5 - .L_4)
	.align		4
.L_4:
        /*001c*/ 	.word	index@(triton_poi_fused_cat_7)
        /*0020*/ 	.word	0x00000000


	//----- nvinfo : EIATTR_MIN_STACK_SIZE
	.align		4
.L_5:
        /*0024*/ 	.byte	0x04, 0x12
        /*0026*/ 	.short	(.L_7 - .L_6)
	.align		4
.L_6:
        /*0028*/ 	.word	index@(triton_poi_fused_cat_7)
        /*002c*/ 	.word	0x00000000
.L_7:


//--------------------- .nv.info.triton_poi_fused_cat_7 --------------------------
	.section	.nv.info.triton_poi_fused_cat_7,"",@"SHT_CUDA_INFO"
	.sectionflags	@""
	.align	4


	//----- nvinfo : EIATTR_CUDA_API_VERSION
	.align		4
        /*0000*/ 	.byte	0x04, 0x37
        /*0002*/ 	.short	(.L_9 - .L_8)
.L_8:
        /*0004*/ 	.word	0x0000007c


	//----- nvinfo : EIATTR_KPARAM_INFO
	.align		4
.L_9:
        /*0008*/ 	.byte	0x04, 0x17
        /*000a*/ 	.short	(.L_11 - .L_10)
.L_10:
        /*000c*/ 	.word	0x00000000
        /*0010*/ 	.short	0x0007
        /*0012*/ 	.short	0x0038
        /*0014*/ 	.byte	0x00, 0xf0, 0x11, 0x00


	//----- nvinfo : EIATTR_KPARAM_INFO
	.align		4
.L_11:
        /*0018*/ 	.byte	0x04, 0x17
        /*001a*/ 	.short	(.L_13 - .L_12)
.L_12:
        /*001c*/ 	.word	0x00000000
        /*0020*/ 	.short	0x0006
        /*0022*/ 	.short	0x0030
        /*0024*/ 	.byte	0x00, 0xf4, 0x21, 0x00


	//----- nvinfo : EIATTR_KPARAM_INFO
	.align		4
.L_13:
        /*0028*/ 	.byte	0x04, 0x17
        /*002a*/ 	.short	(.L_15 - .L_14)
.L_14:
        /*002c*/ 	.word	0x00000000
        /*0030*/ 	.short	0x0005
        /*0032*/ 	.short	0x0028
        /*0034*/ 	.byte	0x00, 0xf4, 0x21, 0x00


	//----- nvinfo : EIATTR_KPARAM_INFO
	.align		4
.L_15:
        /*0038*/ 	.byte	0x04, 0x17
        /*003a*/ 	.short	(.L_17 - .L_16)
.L_16:
        /*003c*/ 	.word	0x00000000
        /*0040*/ 	.short	0x0004
        /*0042*/ 	.short	0x0020
        /*0044*/ 	.byte	0x00, 0xf4, 0x21, 0x00


	//----- nvinfo : EIATTR_KPARAM_INFO
	.align		4
.L_17:
        /*0048*/ 	.byte	0x04, 0x17
        /*004a*/ 	.short	(.L_19 - .L_18)
.L_18:
        /*004c*/ 	.word	0x00000000
        /*0050*/ 	.short	0x0003
        /*0052*/ 	.short	0x0018
        /*0054*/ 	.byte	0x00, 0xf4, 0x21, 0x00


	//----- nvinfo : EIATTR_KPARAM_INFO
	.align		4
.L_19:
        /*0058*/ 	.byte	0x04, 0x17
        /*005a*/ 	.short	(.L_21 - .L_20)
.L_20:
        /*005c*/ 	.word	0x00000000
        /*0060*/ 	.short	0x0002
        /*0062*/ 	.short	0x0010
        /*0064*/ 	.byte	0x00, 0xf4, 0x21, 0x00


	//----- nvinfo : EIATTR_KPARAM_INFO
	.align		4
.L_21:
        /*0068*/ 	.byte	0x04, 0x17
        /*006a*/ 	.short	(.L_23 - .L_22)
.L_22:
        /*006c*/ 	.word	0x00000000
        /*0070*/ 	.short	0x0001
        /*0072*/ 	.short	0x0008
        /*0074*/ 	.byte	0x00, 0xf4, 0x21, 0x00


	//----- nvinfo : EIATTR_KPARAM_INFO
	.align		4
.L_23:
        /*0078*/ 	.byte	0x04, 0x17
        /*007a*/ 	.short	(.L_25 - .L_24)
.L_24:
        /*007c*/ 	.word	0x00000000
        /*0080*/ 	.short	0x0000
        /*0082*/ 	.short	0x0000
        /*0084*/ 	.byte	0x00, 0xf4, 0x21, 0x00


	//----- nvinfo : EIATTR_SPARSE_MMA_MASK
	.align		4
.L_25:
        /*0088*/ 	.byte	0x03, 0x50
        /*008a*/ 	.short	0x0000


	//----- nvinfo : EIATTR_MAXREG_COUNT
	.align		4
        /*008c*/ 	.byte	0x03, 0x1b
        /*008e*/ 	.short	0x00ff


	//----- nvinfo : EIATTR_EXIT_INSTR_OFFSETS
	.align		4
        /*0090*/ 	.byte	0x04, 0x1c
        /*0092*/ 	.short	(.L_27 - .L_26)


	//   ....[0]....
.L_26:
        /*0094*/ 	.word	0x00000590


	//----- nvinfo : EIATTR_REQNTID
	.align		4
.L_27:
        /*0098*/ 	.byte	0x04, 0x10
        /*009a*/ 	.short	(.L_29 - .L_28)
.L_28:
        /*009c*/ 	.word	0x00000100
        /*00a0*/ 	.word	0x00000001
        /*00a4*/ 	.word	0x00000001


	//----- nvinfo : EIATTR_CBANK_PARAM_SIZE
	.align		4
.L_29:
        /*00a8*/ 	.byte	0x03, 0x19
        /*00aa*/ 	.short	0x003c


	//----- nvinfo : EIATTR_PARAM_CBANK
	.align		4
        /*00ac*/ 	.byte	0x04, 0x0a
        /*00ae*/ 	.short	(.L_31 - .L_30)
	.align		4
.L_30:
        /*00b0*/ 	.word	index@(.nv.constant0.triton_poi_fused_cat_7)
        /*00b4*/ 	.short	0x0210
        /*00b6*/ 	.short	0x003c


	//----- nvinfo : EIATTR_SW_WAR
	.align		4
.L_31:
        /*00b8*/ 	.byte	0x04, 0x36
        /*00ba*/ 	.short	(.L_33 - .L_32)
.L_32:
        /*00bc*/ 	.word	0x00000008
.L_33:


//--------------------- .nv.callgraph             --------------------------
	.section	.nv.callgraph,"",@"SHT_CUDA_CALLGRAPH"
	.align	4
	.sectionentsize	8
	.align		4
        /*0000*/ 	.word	0x00000000
	.align		4
        /*0004*/ 	.word	0xffffffff
	.align		4
        /*0008*/ 	.word	0x00000000
	.align		4
        /*000c*/ 	.word	0xfffffffe
	.align		4
        /*0010*/ 	.word	0x00000000
	.align		4
        /*0014*/ 	.word	0xfffffffd
	.align		4
        /*0018*/ 	.word	0x00000000
	.align		4
        /*001c*/ 	.word	0xfffffffc


//--------------------- .text.triton_poi_fused_cat_7 --------------------------
	.section	.text.triton_poi_fused_cat_7,"ax",@progbits
	.align	128
        .global         triton_poi_fused_cat_7
        .type           triton_poi_fused_cat_7,@function
        .size           triton_poi_fused_cat_7,(.L_x_1 - triton_poi_fused_cat_7)
        .other          triton_poi_fused_cat_7,@"STO_CUDA_ENTRY STV_DEFAULT"
triton_poi_fused_cat_7:
.text.triton_poi_fused_cat_7:
[----:B------:R-:W-:Y:S01]  /*0000*/  LDC R1, c[0x0][0x28] ;  /* 0x00000a00ff017b82 */ /* 0x000fe20000000800 */
[----:B------:R-:W1:Y:S01]  /*0010*/  S2R R0, SR_TID.X ;  /* 0x0000000000007919 */ /* 0x000e620000002100 */
[----:B------:R-:W-:-:S06]  /*0020*/  ULDC.64 UR4, c[0x0][0x228] ;  /* 0x00008a0000047ab9 */ /* 0x000fcc0000000a00 */
[----:B------:R-:W2:Y:S01]  /*0030*/  LDC.64 R10, c[0x0][0x210] ;  /* 0x00008400ff0a7b82 */ /* 0x000ea20000000a00 */
[----:B------:R-:W-:Y:S01]  /*0040*/  ULDC.64 UR6, c[0x0][0x230] ;  /* 0x00008c0000067ab9 */ /* 0x000fe20000000a00 */
[----:B------:R-:W3:Y:S01]  /*0050*/  S2R R3, SR_CTAID.X ;  /* 0x0000000000037919 */ /* 0x000ee20000002500 */
[----:B-1----:R-:W-:-:S05]  /*0060*/  IMAD.SHL.U32 R0, R0, 0x2, RZ ;  /* 0x0000000200007824 */ /* 0x002fca00078e00ff */
[----:B------:R-:W-:-:S05]  /*0070*/  LOP3.LUT R0, R0, 0x1fe, RZ, 0xc0, !PT ;  /* 0x000001fe00007812 */ /* 0x000fca00078ec0ff */
[----:B---3--:R-:W-:-:S04]  /*0080*/  IMAD R0, R3, 0x200, R0 ;  /* 0x0000020003007824 */ /* 0x008fc800078e0200 */
[----:B------:R-:W-:Y:S01]  /*0090*/  IMAD.HI R6, R0, 0x2aaaaaab, RZ ;  /* 0x2aaaaaab00067827 */ /* 0x000fe200078e02ff */
[----:B------:R-:W-:-:S04]  /*00a0*/  SHF.R.S32.HI R3, RZ, 0x1f, R0 ;  /* 0x0000001fff037819 */ /* 0x000fc80000011400 */
[----:B------:R-:W-:Y:S02]  /*00b0*/  LEA.HI R3, R3, R0, RZ, 0xc ;  /* 0x0000000003037211 */ /* 0x000fe400078f60ff */
[----:B------:R-:W-:Y:S02]  /*00c0*/  SHF.R.U32.HI R7, RZ, 0x1f, R6 ;  /* 0x0000001fff077819 */ /* 0x000fe40000011606 */
[----:B------:R-:W-:Y:S02]  /*00d0*/  SHF.R.S32.HI R2, RZ, 0xc, R3 ;  /* 0x0000000cff027819 */ /* 0x000fe40000011403 */
[----:B------:R-:W-:Y:S02]  /*00e0*/  LOP3.LUT R3, R3, 0xfffff000, RZ, 0xc0, !PT ;  /* 0xfffff00003037812 */ /* 0x000fe400078ec0ff */
[----:B------:R-:W-:Y:S01]  /*00f0*/  LEA.HI.SX32 R7, R6, R7, 0xe ;  /* 0x0000000706077211 */ /* 0x000fe200078f72ff */
[----:B------:R-:W-:-:S04]  /*0100*/  IMAD.HI R4, R2, 0x2aaaaaab, RZ ;  /* 0x2aaaaaab02047827 */ /* 0x000fc800078e02ff */
[----:B------:R-:W-:Y:S01]  /*0110*/  IMAD.IADD R3, R0, 0x1, -R3 ;  /* 0x0000000100037824 */ /* 0x000fe200078e0a03 */
[----:B------:R-:W-:-:S04]  /*0120*/  SHF.R.U32.HI R5, RZ, 0x1f, R4 ;  /* 0x0000001fff057819 */ /* 0x000fc80000011604 */
[----:B------:R-:W-:-:S05]  /*0130*/  LEA.HI R5, R4, R5, RZ, 0x1a ;  /* 0x0000000504057211 */ /* 0x000fca00078fd0ff */
[----:B------:R-:W-:Y:S02]  /*0140*/  IMAD R5, R5, -0x180, R2 ;  /* 0xfffffe8005057824 */ /* 0x000fe400078e0202 */
[----:B------:R-:W-:Y:S02]  /*0150*/  IMAD R2, R7, 0x40000, R3 ;  /* 0x0004000007027824 */ /* 0x000fe400078e0203 */
[C---:B------:R-:W-:Y:S01]  /*0160*/  IMAD.SHL.U32 R3, R5.reuse, 0x1000, RZ ;  /* 0x0000100005037824 */ /* 0x040fe200078e00ff */
[----:B------:R-:W-:Y:S02]  /*0170*/  LOP3.LUT R15, R5, 0xffffffc0, RZ, 0xc0, !PT ;  /* 0xffffffc0050f7812 */ /* 0x000fe400078ec0ff */
[----:B------:R-:W-:Y:S02]  /*0180*/  SHF.R.S32.HI R4, RZ, 0x1f, R2 ;  /* 0x0000001fff047819 */ /* 0x000fe40000011402 */
[----:B------:R-:W-:Y:S01]  /*0190*/  IADD3 R22, P0, R3, R2, RZ ;  /* 0x0000000203167210 */ /* 0x000fe20007f1e0ff */
[----:B------:R-:W-:Y:S01]  /*01a0*/  IMAD R2, R7, -0x180000, R0 ;  /* 0xffe8000007027824 */ /* 0x000fe200078e0200 */
[----:B------:R-:W-:-:S02]  /*01b0*/  ISETP.GE.AND P1, PT, R5, 0x40, PT ;  /* 0x000000400500780c */ /* 0x000fc40003f26270 */
[----:B------:R-:W-:Y:S01]  /*01c0*/  LEA.HI.X.SX32 R3, R3, R4, 0x1, P0 ;  /* 0x0000000403037211 */ /* 0x000fe200000f0eff */
[----:B------:R-:W-:Y:S01]  /*01d0*/  IMAD R25, R7, 0x40000, R2 ;  /* 0x0004000007197824 */ /* 0x000fe200078e0202 */
[----:B------:R-:W-:Y:S02]  /*01e0*/  ISETP.NE.AND P0, PT, R15, 0x100, PT ;  /* 0x000001000f00780c */ /* 0x000fe40003f05270 */
[C---:B------:R-:W-:Y:S01]  /*01f0*/  SHF.L.U64.HI R14, R22.reuse, 0x2, R3 ;  /* 0x00000002160e7819 */ /* 0x040fe20000010203 */
[----:B------:R-:W-:Y:S01]  /*0200*/  IMAD.SHL.U32 R22, R22, 0x4, RZ ;  /* 0x0000000416167824 */ /* 0x000fe200078e00ff */
[----:B------:R-:W-:Y:S02]  /*0210*/  ISETP.GT.AND P2, PT, R5, 0x13f, PT ;  /* 0x0000013f0500780c */ /* 0x000fe40003f44270 */
[----:B------:R-:W-:Y:S02]  /*0220*/  CS2R R4, SRZ ;  /* 0x0000000000047805 */ /* 0x000fe4000001ff00 */
[----:B------:R-:W-:-:S02]  /*0230*/  IADD3 R6, P3, R22, UR4, RZ ;  /* 0x0000000416067c10 */ /* 0x000fc4000ff7e0ff */
[----:B------:R-:W-:Y:S02]  /*0240*/  IADD3 R12, P4, R22, UR6, RZ ;  /* 0x00000006160c7c10 */ /* 0x000fe4000ff9e0ff */
[----:B------:R-:W-:Y:S01]  /*0250*/  IADD3.X R7, R14, UR5, RZ, P3, !PT ;  /* 0x000000050e077c10 */ /* 0x000fe20009ffe4ff */
[----:B------:R-:W-:Y:S01]  /*0260*/  ULDC.64 UR4, c[0x0][0x218] ;  /* 0x0000860000047ab9 */ /* 0x000fe20000000a00 */
[----:B------:R-:W-:Y:S01]  /*0270*/  IADD3.X R13, R14, UR7, RZ, P4, !PT ;  /* 0x000000070e0d7c10 */ /* 0x000fe2000a7fe4ff */
[----:B------:R-:W-:Y:S01]  /*0280*/  ULDC.64 UR6, c[0x0][0x220] ;  /* 0x0000880000067ab9 */ /* 0x000fe20000000a00 */
[----:B------:R-:W-:Y:S02]  /*0290*/  IADD3 R2, P3, R22, UR4, RZ ;  /* 0x0000000416027c10 */ /* 0x000fe4000ff7e0ff */
[----:B------:R-:W-:Y:S02]  /*02a0*/  IADD3 R20, P4, R22, UR6, RZ ;  /* 0x0000000616147c10 */ /* 0x000fe4000ff9e0ff */
[----:B------:R-:W-:Y:S01]  /*02b0*/  IADD3.X R3, R14, UR5, RZ, P3, !PT ;  /* 0x000000050e037c10 */ /* 0x000fe20009ffe4ff */
[----:B------:R-:W-:Y:S01]  /*02c0*/  ULDC.64 UR4, c[0x0][0x208] ;  /* 0x0000820000047ab9 */ /* 0x000fe20000000a00 */
[----:B------:R-:W-:Y:S01]  /*02d0*/  IADD3.X R21, R14, UR7, RZ, P4, !PT ;  /* 0x000000070e157c10 */ /* 0x000fe2000a7fe4ff */
[----:B------:R1:W3:Y:S01]  /*02e0*/  @!P0 LDG.E.64 R4, desc[UR4][R12.64+-0x400000] ;  /* 0xc00000040c048981 */ /* 0x0002e2000c1e1b00 */
[----:B------:R-:W-:Y:S01]  /*02f0*/  ULDC.64 UR6, c[0x0][0x238] ;  /* 0x00008e0000067ab9 */ /* 0x000fe20000000a00 */
[----:B------:R-:W-:-:S02]  /*0300*/  ISETP.NE.AND P5, PT, R15, 0xc0, PT ;  /* 0x000000c00f00780c */ /* 0x000fc40003fa5270 */
[----:B------:R-:W-:Y:S02]  /*0310*/  CS2R R8, SRZ ;  /* 0x0000000000087805 */ /* 0x000fe4000001ff00 */
[----:B------:R-:W-:Y:S02]  /*0320*/  IADD3 R22, P6, R22, UR6, RZ ;  /* 0x0000000616167c10 */ /* 0x000fe4000ffde0ff */
[C---:B------:R-:W-:Y:S02]  /*0330*/  ISETP.NE.AND P4, PT, R15.reuse, 0x80, PT ;  /* 0x000000800f00780c */ /* 0x040fe40003f85270 */
[----:B------:R-:W-:Y:S01]  /*0340*/  ISETP.NE.AND P3, PT, R15, 0x40, PT ;  /* 0x000000400f00780c */ /* 0x000fe20003f65270 */
[----:B------:R-:W4:Y:S01]  /*0350*/  @!P0 LDG.E.64 R8, desc[UR4][R6.64+-0x400000] ;  /* 0xc000000406088981 */ /* 0x000f22000c1e1b00 */
[----:B------:R-:W-:Y:S02]  /*0360*/  IADD3.X R23, R14, UR7, RZ, P6, !PT ;  /* 0x000000070e177c10 */ /* 0x000fe4000b7fe4ff */
[----:B-1----:R-:W-:-:S02]  /*0370*/  CS2R R12, SRZ ;  /* 0x00000000000c7805 */ /* 0x002fc4000001ff00 */
[----:B------:R-:W-:Y:S01]  /*0380*/  CS2R R14, SRZ ;  /* 0x00000000000e7805 */ /* 0x000fe2000001ff00 */
[----:B--2---:R-:W-:Y:S01]  /*0390*/  IMAD.WIDE R24, R25, 0x4, R10 ;  /* 0x0000000419187825 */ /* 0x004fe200078e020a */
[----:B------:R-:W-:Y:S02]  /*03a0*/  CS2R R10, SRZ ;  /* 0x00000000000a7805 */ /* 0x000fe4000001ff00 */
[----:B------:R-:W-:Y:S01]  /*03b0*/  CS2R R18, SRZ ;  /* 0x0000000000127805 */ /* 0x000fe2000001ff00 */
[----:B------:R-:W2:Y:S01]  /*03c0*/  @!P5 LDG.E.64 R12, desc[UR4][R6.64+-0x300000] ;  /* 0xd0000004060cd981 */ /* 0x000ea2000c1e1b00 */
[----:B------:R-:W-:-:S03]  /*03d0*/  CS2R R16, SRZ ;  /* 0x0000000000107805 */ /* 0x000fc6000001ff00 */
[----:B------:R-:W5:Y:S04]  /*03e0*/  @P2 LDG.E.64 R14, desc[UR4][R22.64+-0x500000] ;  /* 0xb0000004160e2981 */ /* 0x000f68000c1e1b00 */
[----:B------:R-:W5:Y:S04]  /*03f0*/  @!P4 LDG.E.64 R10, desc[UR4][R20.64+-0x200000] ;  /* 0xe0000004140ac981 */ /* 0x000f68000c1e1b00 */
[----:B------:R2:W5:Y:S04]  /*0400*/  @!P3 LDG.E.64 R18, desc[UR4][R2.64+-0x100000] ;  /* 0xf00000040212b981 */ /* 0x000568000c1e1b00 */
[----:B------:R-:W5:Y:S01]  /*0410*/  @!P1 LDG.E.64 R16, desc[UR4][R24.64] ;  /* 0x0000000418109981 */ /* 0x000f62000c1e1b00 */
[----:B---3--:R-:W-:-:S02]  /*0420*/  SEL R27, R4, RZ, !P0 ;  /* 0x000000ff041b7207 */ /* 0x008fc40004000000 */
[----:B------:R-:W-:Y:S02]  /*0430*/  SEL R26, R5, RZ, !P0 ;  /* 0x000000ff051a7207 */ /* 0x000fe40004000000 */
[----:B------:R-:W1:Y:S01]  /*0440*/  LDC.64 R4, c[0x0][0x240] ;  /* 0x00009000ff047b82 */ /* 0x000e620000000a00 */
[----:B----4-:R-:W-:Y:S02]  /*0450*/  SEL R8, R8, RZ, !P0 ;  /* 0x000000ff08087207 */ /* 0x010fe40004000000 */
[----:B------:R-:W-:-:S03]  /*0460*/  SEL R9, R9, RZ, !P0 ;  /* 0x000000ff09097207 */ /* 0x000fc60004000000 */
[----:B------:R-:W-:Y:S02]  /*0470*/  FADD R8, R27, R8 ;  /* 0x000000081b087221 */ /* 0x000fe40000000000 */
[----:B------:R-:W-:Y:S01]  /*0480*/  FADD R9, R26, R9 ;  /* 0x000000091a097221 */ /* 0x000fe20000000000 */
[----:B--2---:R-:W-:Y:S02]  /*0490*/  SEL R3, R12, RZ, !P5 ;  /* 0x000000ff0c037207 */ /* 0x004fe40006800000 */
[----:B------:R-:W-:Y:S02]  /*04a0*/  SEL R2, R13, RZ, !P5 ;  /* 0x000000ff0d027207 */ /* 0x000fe40006800000 */
[----:B-----5:R-:W-:Y:S02]  /*04b0*/  @P0 SEL R8, R14, RZ, P2 ;  /* 0x000000ff0e080207 */ /* 0x020fe40001000000 */
[----:B------:R-:W-:Y:S02]  /*04c0*/  @P0 SEL R9, R15, RZ, P2 ;  /* 0x000000ff0f090207 */ /* 0x000fe40001000000 */
[----:B------:R-:W-:-:S02]  /*04d0*/  SEL R10, R10, RZ, !P4 ;  /* 0x000000ff0a0a7207 */ /* 0x000fc40006000000 */
[----:B------:R-:W-:Y:S02]  /*04e0*/  SEL R11, R11, RZ, !P4 ;  /* 0x000000ff0b0b7207 */ /* 0x000fe40006000000 */
[----:B------:R-:W-:Y:S02]  /*04f0*/  @P4 SEL R10, R3, R8, !P5 ;  /* 0x00000008030a4207 */ /* 0x000fe40006800000 */
[----:B------:R-:W-:Y:S02]  /*0500*/  @P4 SEL R11, R2, R9, !P5 ;  /* 0x00000009020b4207 */ /* 0x000fe40006800000 */
[----:B------:R-:W-:Y:S02]  /*0510*/  SEL R3, R18, RZ, !P3 ;  /* 0x000000ff12037207 */ /* 0x000fe40005800000 */
[----:B------:R-:W-:Y:S01]  /*0520*/  SEL R2, R19, RZ, !P3 ;  /* 0x000000ff13027207 */ /* 0x000fe20005800000 */
[----:B-1----:R-:W-:Y:S01]  /*0530*/  IMAD.WIDE R4, R0, 0x4, R4 ;  /* 0x0000000400047825 */ /* 0x002fe200078e0204 */
[----:B------:R-:W-:-:S02]  /*0540*/  SEL R16, R16, RZ, !P1 ;  /* 0x000000ff10107207 */ /* 0x000fc40004800000 */
[----:B------:R-:W-:Y:S02]  /*0550*/  SEL R17, R17, RZ, !P1 ;  /* 0x000000ff11117207 */ /* 0x000fe40004800000 */
[----:B------:R-:W-:Y:S02]  /*0560*/  @P1 SEL R16, R3, R10, !P3 ;  /* 0x0000000a03101207 */ /* 0x000fe40005800000 */
[----:B------:R-:W-:-:S05]  /*0570*/  @P1 SEL R17, R2, R11, !P3 ;  /* 0x0000000b02111207 */ /* 0x000fca0005800000 */
[----:B------:R-:W-:Y:S01]  /*0580*/  STG.E.64 desc[UR4][R4.64], R16 ;  /* 0x0000001004007986 */ /* 0x000fe2000c101b04 */
[----:B------:R-:W-:Y:S05]  /*0590*/  EXIT ;  /* 0x000000000000794d */ /* 0x000fea0003800000 */
.L_x_0:
[----:B------:R-:W-:-:S00]  /*05a0*/  BRA `(.L_x_0) ;  /* 0xfffffffc00fc7947 */ /* 0x000fc0000383ffff */
[----:B------:R-:W-:-:S00]  /*05b0*/  NOP ;  /* 0x0000000000007918 */ /* 0x000fc00000000000 */
        /* <DEDUP_REMOVED lines=12> */
.L_x_1:


//--------------------- .nv.constant0.triton_poi_fused_cat_7 --------------------------
	.section	.nv.constant0.triton_poi_fused_cat_7,"a",@progbits
	.sectionflags	@""
	.align	4
.nv.constant0.triton_poi_fused_cat_7:
	.zero		588
